	.headerflags	@"EF_CUDA_TEXMODE_UNIFIED EF_CUDA_64BIT_ADDRESS EF_CUDA_ACCELERATORS EF_CUDA_SM90 EF_CUDA_VIRTUAL_SM(EF_CUDA_SM90)"
	.elftype	@"ET_EXEC"


//--------------------- .nv.info                  --------------------------
	.section	.nv.info,"",@"SHT_CUDA_INFO"
	.align	4


	//----- nvinfo : EIATTR_REGCOUNT
	.align		4
        /*0000*/ 	.byte	0x04, 0x2f
        /*0002*/ 	.short	(.L_5 - .L_4)
	.align		4
.L_4:
        /*0004*/ 	.word	index@(triton_red_fused__to_copy_add_embedding_mean_mul_pow_rsqrt_0)
        /*0008*/ 	.word	0x00000018


	//----- nvinfo : EIATTR_MIN_STACK_SIZE
	.align		4
.L_5:
        /*000c*/ 	.byte	0x04, 0x12
        /*000e*/ 	.short	(.L_7 - .L_6)
	.align		4
.L_6:
        /*0010*/ 	.word	index@(triton_red_fused__to_copy_add_embedding_mean_mul_pow_rsqrt_0)
        /*0014*/ 	.word	0x00000000


	//----- nvinfo : EIATTR_FRAME_SIZE
	.align		4
.L_7:
        /*0018*/ 	.byte	0x04, 0x11
        /*001a*/ 	.short	(.L_9 - .L_8)
	.align		4
.L_8:
        /*001c*/ 	.word	index@(triton_red_fused__to_copy_add_embedding_mean_mul_pow_rsqrt_0)
        /*0020*/ 	.word	0x00000000


	//----- nvinfo : EIATTR_MIN_STACK_SIZE
	.align		4
.L_9:
        /*0024*/ 	.byte	0x04, 0x12
        /*0026*/ 	.short	(.L_11 - .L_10)
	.align		4
.L_10:
        /*0028*/ 	.word	index@(triton_red_fused__to_copy_add_embedding_mean_mul_pow_rsqrt_0)
        /*002c*/ 	.word	0x00000000
.L_11:


//--------------------- .nv.info.triton_red_fused__to_copy_add_embedding_mean_mul_pow_rsqrt_0 --------------------------
	.section	.nv.info.triton_red_fused__to_copy_add_embedding_mean_mul_pow_rsqrt_0,"",@"SHT_CUDA_INFO"
	.sectionflags	@""
	.align	4


	//----- nvinfo : EIATTR_CUDA_API_VERSION
	.align		4
        /*0000*/ 	.byte	0x04, 0x37
        /*0002*/ 	.short	(.L_13 - .L_12)
.L_12:
        /*0004*/ 	.word	0x0000007c


	//----- nvinfo : EIATTR_KPARAM_INFO
	.align		4
.L_13:
        /*0008*/ 	.byte	0x04, 0x17
        /*000a*/ 	.short	(.L_15 - .L_14)
.L_14:
        /*000c*/ 	.word	0x00000000
        /*0010*/ 	.short	0x0008
        /*0012*/ 	.short	0x0038
        /*0014*/ 	.byte	0x00, 0xf4, 0x21, 0x00


	//----- nvinfo : EIATTR_KPARAM_INFO
	.align		4
.L_15:
        /*0018*/ 	.byte	0x04, 0x17
        /*001a*/ 	.short	(.L_17 - .L_16)
.L_16:
        /*001c*/ 	.word	0x00000000
        /*0020*/ 	.short	0x0007
        /*0022*/ 	.short	0x0034
        /*0024*/ 	.byte	0x00, 0xf0, 0x11, 0x00


	//----- nvinfo : EIATTR_KPARAM_INFO
	.align		4
.L_17:
        /*0028*/ 	.byte	0x04, 0x17
        /*002a*/ 	.short	(.L_19 - .L_18)
.L_18:
        /*002c*/ 	.word	0x00000000
        /*0030*/ 	.short	0x0006
        /*0032*/ 	.short	0x0030
        /*0034*/ 	.byte	0x00, 0xf0, 0x11, 0x00


	//----- nvinfo : EIATTR_KPARAM_INFO
	.align		4
.L_19:
        /*0038*/ 	.byte	0x04, 0x17
        /*003a*/ 	.short	(.L_21 - .L_20)
.L_20:
        /*003c*/ 	.word	0x00000000
        /*0040*/ 	.short	0x0005
        /*0042*/ 	.short	0x0028
        /*0044*/ 	.byte	0x00, 0xf4, 0x21, 0x00


	//----- nvinfo : EIATTR_KPARAM_INFO
	.align		4
.L_21:
        /*0048*/ 	.byte	0x04, 0x17
        /*004a*/ 	.short	(.L_23 - .L_22)
.L_22:
        /*004c*/ 	.word	0x00000000
        /*0050*/ 	.short	0x0004
        /*0052*/ 	.short	0x0020
        /*0054*/ 	.byte	0x00, 0xf4, 0x21, 0x00


	//----- nvinfo : EIATTR_KPARAM_INFO
	.align		4
.L_23:
        /*0058*/ 	.byte	0x04, 0x17
        /*005a*/ 	.short	(.L_25 - .L_24)
.L_24:
        /*005c*/ 	.word	0x00000000
        /*0060*/ 	.short	0x0003
        /*0062*/ 	.short	0x0018
        /*0064*/ 	.byte	0x00, 0xf4, 0x21, 0x00


	//----- nvinfo : EIATTR_KPARAM_INFO
	.align		4
.L_25:
        /*0068*/ 	.byte	0x04, 0x17
        /*006a*/ 	.short	(.L_27 - .L_26)
.L_26:
        /*006c*/ 	.word	0x00000000
        /*0070*/ 	.short	0x0002
        /*0072*/ 	.short	0x0010
        /*0074*/ 	.byte	0x00, 0xf4, 0x21, 0x00


	//----- nvinfo : EIATTR_KPARAM_INFO
	.align		4
.L_27:
        /*0078*/ 	.byte	0x04, 0x17
        /*007a*/ 	.short	(.L_29 - .L_28)
.L_28:
        /*007c*/ 	.word	0x00000000
        /*0080*/ 	.short	0x0001
        /*0082*/ 	.short	0x0008
        /*0084*/ 	.byte	0x00, 0xf4, 0x21, 0x00


	//----- nvinfo : EIATTR_KPARAM_INFO
	.align		4
.L_29:
        /*0088*/ 	.byte	0x04, 0x17
        /*008a*/ 	.short	(.L_31 - .L_30)
.L_30:
        /*008c*/ 	.word	0x00000000
        /*0090*/ 	.short	0x0000
        /*0092*/ 	.short	0x0000
        /*0094*/ 	.byte	0x00, 0xf4, 0x21, 0x00


	//----- nvinfo : EIATTR_SPARSE_MMA_MASK
	.align		4
.L_31:
        /*0098*/ 	.byte	0x03, 0x50
        /*009a*/ 	.short	0x0000


	//----- nvinfo : EIATTR_MAXREG_COUNT
	.align		4
        /*009c*/ 	.byte	0x03, 0x1b
        /*009e*/ 	.short	0x0040


	//----- nvinfo : EIATTR_EXTERNS
	.align		4
        /*00a0*/ 	.byte	0x04, 0x0f
        /*00a2*/ 	.short	(.L_33 - .L_32)


	//   ....[0]....
	.align		4
.L_32:
        /*00a4*/ 	.word	index@(__assertfail)


	//----- nvinfo : EIATTR_COOP_GROUP_MASK_REGIDS
	.align		4
.L_33:
        /*00a8*/ 	.byte	0x04, 0x29
        /*00aa*/ 	.short	(.L_35 - .L_34)


	//   ....[0]....
.L_34:
        /*00ac*/ 	.word	0xffffffff


	//   ....[1]....
        /*00b0*/ 	.word	0xffffffff


	//   ....[2]....
        /*00b4*/ 	.word	0xffffffff


	//   ....[3]....
        /*00b8*/ 	.word	0xffffffff


	//   ....[4]....
        /*00bc*/ 	.word	0xffffffff


	//   ....[5]....
        /*00c0*/ 	.word	0xffffffff


	//   ....[6]....
        /*00c4*/ 	.word	0xffffffff


	//   ....[7]....
        /*00c8*/ 	.word	0xffffffff


	//   ....[8]....
        /*00cc*/ 	.word	0xffffffff


	//   ....[9]....
        /*00d0*/ 	.word	0xffffffff


	//----- nvinfo : EIATTR_COOP_GROUP_INSTR_OFFSETS
	.align		4
.L_35:
        /*00d4*/ 	.byte	0x04, 0x28
        /*00d6*/ 	.short	(.L_37 - .L_36)


	//   ....[0]....
.L_36:
        /*00d8*/ 	.word	0x00000440


	//   ....[1]....
        /*00dc*/ 	.word	0x00000470


	//   ....[2]....
        /*00e0*/ 	.word	0x000004a0


	//   ....[3]....
        /*00e4*/ 	.word	0x000004d0


	//   ....[4]....
        /*00e8*/ 	.word	0x00000500


	//   ....[5]....
        /*00ec*/ 	.word	0x00000590


	//   ....[6]....
        /*00f0*/ 	.word	0x000005b0


	//   ....[7]....
        /*00f4*/ 	.word	0x000005e0


	//   ....[8]....
        /*00f8*/ 	.word	0x00000600


	//   ....[9]....
        /*00fc*/ 	.word	0x00000620


	//----- nvinfo : EIATTR_SYSCALL_OFFSETS
	.align		4
.L_37:
        /*0100*/ 	.byte	0x04, 0x46
        /*0102*/ 	.short	(.L_39 - .L_38)


	//   ....[0]....
.L_38:
        /*0104*/ 	.word	0x00000230


	//----- nvinfo : EIATTR_EXIT_INSTR_OFFSETS
	.align		4
.L_39:
        /*0108*/ 	.byte	0x04, 0x1c
        /*010a*/ 	.short	(.L_41 - .L_40)


	//   ....[0]....
.L_40:
        /*010c*/ 	.word	0x00000880


	//   ....[1]....
        /*0110*/ 	.word	0x000008a0


	//----- nvinfo : EIATTR_REQNTID
	.align		4
.L_41:
        /*0114*/ 	.byte	0x04, 0x10
        /*0116*/ 	.short	(.L_43 - .L_42)
.L_42:
        /*0118*/ 	.word	0x00000400
        /*011c*/ 	.word	0x00000001
        /*0120*/ 	.word	0x00000001


	//----- nvinfo : EIATTR_CBANK_PARAM_SIZE
	.align		4
.L_43:
        /*0124*/ 	.byte	0x03, 0x19
        /*0126*/ 	.short	0x0040


	//----- nvinfo : EIATTR_PARAM_CBANK
	.align		4
        /*0128*/ 	.byte	0x04, 0x0a
        /*012a*/ 	.short	(.L_45 - .L_44)
	.align		4
.L_44:
        /*012c*/ 	.word	index@(.nv.constant0.triton_red_fused__to_copy_add_embedding_mean_mul_pow_rsqrt_0)
        /*0130*/ 	.short	0x0210
        /*0132*/ 	.short	0x0040


	//----- nvinfo : EIATTR_SW_WAR
	.align		4
.L_45:
        /*0134*/ 	.byte	0x04, 0x36
        /*0136*/ 	.short	(.L_47 - .L_46)
.L_46:
        /*0138*/ 	.word	0x00000008
.L_47:


//--------------------- .nv.callgraph             --------------------------
	.section	.nv.callgraph,"",@"SHT_CUDA_CALLGRAPH"
	.align	4
	.sectionentsize	8
	.align		4
        /*0000*/ 	.word	0x00000000
	.align		4
        /*0004*/ 	.word	0xffffffff
	.align		4
        /*0008*/ 	.word	index@(triton_red_fused__to_copy_add_embedding_mean_mul_pow_rsqrt_0)
	.align		4
        /*000c*/ 	.word	index@(__assertfail)
	.align		4
        /*0010*/ 	.word	0x00000000
	.align		4
        /*0014*/ 	.word	0xfffffffe
	.align		4
        /*0018*/ 	.word	0x00000000
	.align		4
        /*001c*/ 	.word	0xfffffffd
	.align		4
        /*0020*/ 	.word	0x00000000
	.align		4
        /*0024*/ 	.word	0xfffffffc


//--------------------- .nv.constant4             --------------------------
	.section	.nv.constant4,"a",@progbits
	.align	8
	.align		8
.nv.constant4:
        /*0000*/ 	.dword	__assertfail
	.align		8
        /*0008*/ 	.dword	assertFunc_0
	.align		8
        /*0010*/ 	.dword	assertFile_0
	.align		8
        /*0018*/ 	.dword	assertMessage_0
	.align		8
        /*0020*/ 	.dword	_$_str


//--------------------- .text.triton_red_fused__to_copy_add_embedding_mean_mul_pow_rsqrt_0 --------------------------
	.section	.text.triton_red_fused__to_copy_add_embedding_mean_mul_pow_rsqrt_0,"ax",@progbits
	.sectionflags	@"SHF_BARRIERS=1"
	.align	128
        .global         triton_red_fused__to_copy_add_embedding_mean_mul_pow_rsqrt_0
        .type           triton_red_fused__to_copy_add_embedding_mean_mul_pow_rsqrt_0,@function
        .size           triton_red_fused__to_copy_add_embedding_mean_mul_pow_rsqrt_0,(.L_x_2 - triton_red_fused__to_copy_add_embedding_mean_mul_pow_rsqrt_0)
        .other          triton_red_fused__to_copy_add_embedding_mean_mul_pow_rsqrt_0,@"STO_CUDA_ENTRY STV_DEFAULT"
triton_red_fused__to_copy_add_embedding_mean_mul_pow_rsqrt_0:
.text.triton_red_fused__to_copy_add_embedding_mean_mul_pow_rsqrt_0:
[----:B------:R-:W0:Y:S02]  /*0000*/  LDC R1, c[0x0][0x28] ;  /* 0x00000a00ff017b82 */ /* 0x000e240000000800 */
[----:B------:R-:W1:Y:S01]  /*0010*/  S2R R0, SR_CTAID.X ;  /* 0x0000000000007919 */ /* 0x000e620000002500 */
[----:B------:R-:W2:Y:S01]  /*0020*/  LDC.64 R2, c[0x0][0x218] ;  /* 0x00008600ff027b82 */ /* 0x000ea20000000a00 */
[----:B------:R-:W-:Y:S01]  /*0030*/  ULDC UR8, c[0x0][0x240] ;  /* 0x0000900000087ab9 */ /* 0x000fe20000000800 */
[----:B------:R-:W-:Y:S01]  /*0040*/  CS2R R4, SRZ ;  /* 0x0000000000047805 */ /* 0x000fe2000001ff00 */
[----:B------:R-:W-:Y:S01]  /*0050*/  ULDC.64 UR6, c[0x0][0x208] ;  /* 0x0000820000067ab9 */ /* 0x000fe20000000a00 */
[C---:B-1----:R-:W-:Y:S01]  /*0060*/  ISETP.GE.AND P1, PT, R0.reuse, UR8, PT ;  /* 0x0000000800007c0c */ /* 0x042fe2000bf26270 */
[----:B--2---:R-:W-:-:S12]  /*0070*/  IMAD.WIDE R2, R0, 0x8, R2 ;  /* 0x0000000800027825 */ /* 0x004fd800078e0202 */
[----:B------:R-:W2:Y:S01]  /*0080*/  @!P1 LDG.E.EL.64 R4, desc[UR6][R2.64] ;  /* 0x0000000602049981 */ /* 0x000ea2000c2e1b00 */
[----:B------:R-:W-:-:S06]  /*0090*/  CS2R R14, SRZ ;  /* 0x00000000000e7805 */ /* 0x000fcc000001ff00 */
[----:B------:R1:W5:Y:S01]  /*00a0*/  @!P1 LDG.E.EL.64 R14, desc[UR6][R2.64] ;  /* 0x00000006020e9981 */ /* 0x000362000c2e1b00 */
[----:B--2---:R-:W-:Y:S02]  /*00b0*/  IADD3 R7, P2, R4, 0x1f500, RZ ;  /* 0x0001f50004077810 */ /* 0x004fe40007f5e0ff */
[----:B------:R-:W-:Y:S02]  /*00c0*/  ISETP.GE.AND P0, PT, R5, RZ, PT ;  /* 0x000000ff0500720c */ /* 0x000fe40003f06270 */
[----:B------:R-:W-:Y:S02]  /*00d0*/  IADD3.X R9, RZ, R5, RZ, P2, !PT ;  /* 0x00000005ff097210 */ /* 0x000fe400017fe4ff */
[----:B------:R-:W-:Y:S02]  /*00e0*/  SEL R4, R7, R4, !P0 ;  /* 0x0000000407047207 */ /* 0x000fe40004000000 */
[----:B------:R-:W-:Y:S02]  /*00f0*/  SEL R5, R9, R5, !P0 ;  /* 0x0000000509057207 */ /* 0x000fe40004000000 */
[----:B------:R-:W-:-:S04]  /*0100*/  ISETP.GE.U32.AND P0, PT, R4, 0x1f500, PT ;  /* 0x0001f5000400780c */ /* 0x000fc80003f06070 */
[----:B------:R-:W-:-:S04]  /*0110*/  ISETP.GE.U32.AND.EX P0, PT, R5, RZ, PT, P0 ;  /* 0x000000ff0500720c */ /* 0x000fc80003f06100 */
[----:B------:R-:W-:-:S13]  /*0120*/  ISETP.GE.OR P0, PT, R0, UR8, !P0 ;  /* 0x0000000800007c0c */ /* 0x000fda000c706670 */
[----:B-1----:R-:W-:Y:S05]  /*0130*/  @P0 BRA `(.L_x_0) ;  /* 0x0000000000400947 */ /* 0x002fea0003800000 */
[----:B------:R-:W-:Y:S01]  /*0140*/  MOV R2, 0x0 ;  /* 0x0000000000027802 */ /* 0x000fe20000000f00 */
[----:B------:R-:W-:Y:S01]  /*0150*/  ULDC.64 UR4, c[0x4][0x18] ;  /* 0x0100060000047ab9 */ /* 0x000fe20000000a00 */
[----:B------:R-:W-:Y:S01]  /*0160*/  ULDC.64 UR10, c[0x4][0x8] ;  /* 0x01000200000a7ab9 */ /* 0x000fe20000000a00 */
[----:B------:R-:W-:Y:S01]  /*0170*/  MOV R4, UR4 ;  /* 0x0000000400047c02 */ /* 0x000fe20008000f00 */
[----:B------:R-:W-:Y:S01]  /*0180*/  IMAD.U32 R5, RZ, RZ, UR5 ;  /* 0x00000005ff057e24 */ /* 0x000fe2000f8e00ff */
[----:B------:R-:W-:Y:S01]  /*0190*/  ULDC.64 UR4, c[0x4][0x10] ;  /* 0x0100040000047ab9 */ /* 0x000fe20000000a00 */
[----:B------:R-:W1:Y:S01]  /*01a0*/  LDC.64 R2, c[0x4][R2] ;  /* 0x0100000002027b82 */ /* 0x000e620000000a00 */
[----:B------:R-:W-:Y:S01]  /*01b0*/  HFMA2.MMA R8, -RZ, RZ, 0, 2.384185791015625e-06 ;  /* 0x00000028ff087435 */ /* 0x000fe200000001ff */
[----:B------:R-:W-:Y:S01]  /*01c0*/  MOV R6, UR4 ;  /* 0x0000000400067c02 */ /* 0x000fe20008000f00 */
[----:B------:R-:W-:Y:S01]  /*01d0*/  IMAD.U32 R7, RZ, RZ, UR5 ;  /* 0x00000005ff077e24 */ /* 0x000fe2000f8e00ff */
[----:B------:R-:W-:Y:S01]  /*01e0*/  MOV R10, UR10 ;  /* 0x0000000a000a7c02 */ /* 0x000fe20008000f00 */
[----:B------:R-:W-:Y:S01]  /*01f0*/  IMAD.U32 R11, RZ, RZ, UR11 ;  /* 0x0000000bff0b7e24 */ /* 0x000fe2000f8e00ff */
[----:B------:R-:W-:Y:S01]  /*0200*/  MOV R12, 0x1 ;  /* 0x00000001000c7802 */ /* 0x000fe20000000f00 */
[----:B------:R-:W-:-:S07]  /*0210*/  IMAD.MOV.U32 R13, RZ, RZ, RZ ;  /* 0x000000ffff0d7224 */ /* 0x000fce00078e00ff */
[----:B------:R-:W-:-:S07]  /*0220*/  LEPC R20, `(.L_x_0) ;  /* 0x000000001014794e */ /* 0x000fce0000000000 */
[----:B01---5:R-:W-:Y:S05]  /*0230*/  CALL.ABS.NOINC R2 ;  /* 0x0000000002007343 */ /* 0x023fea0003c00000 */
.L_x_0:
[----:B------:R-:W1:Y:S01]  /*0240*/  S2R R12, SR_TID.X ;  /* 0x00000000000c7919 */ /* 0x000e620000002100 */
[----:B------:R-:W2:Y:S01]  /*0250*/  LDC.64 R8, c[0x0][0x220] ;  /* 0x00008800ff087b82 */ /* 0x000ea20000000a00 */
[C---:B-----5:R-:W-:Y:S02]  /*0260*/  SHF.L.U32 R5, R14.reuse, 0xc, RZ ;  /* 0x0000000c0e057819 */ /* 0x060fe400000006ff */
[----:B------:R-:W-:-:S05]  /*0270*/  SHF.L.U64.HI R4, R14, 0xc, R15 ;  /* 0x0000000c0e047819 */ /* 0x000fca000001020f */
[----:B------:R-:W-:Y:S01]  /*0280*/  BAR.SYNC.DEFER_BLOCKING 0x0 ;  /* 0x0000000000007b1d */ /* 0x000fe20000010000 */
[----:B------:R-:W-:Y:S02]  /*0290*/  IADD3 R2, P2, R5, 0x1f500000, RZ ;  /* 0x1f50000005027810 */ /* 0x000fe40007f5e0ff */
[----:B------:R-:W-:Y:S02]  /*02a0*/  ISETP.GE.AND P0, PT, R15, RZ, PT ;  /* 0x000000ff0f00720c */ /* 0x000fe40003f06270 */
[----:B------:R-:W-:-:S03]  /*02b0*/  IADD3.X R3, RZ, R4, RZ, P2, !PT ;  /* 0x00000004ff037210 */ /* 0x000fc600017fe4ff */
[----:B------:R-:W3:Y:S01]  /*02c0*/  S2UR UR5, SR_CgaCtaId ;  /* 0x00000000000579c3 */ /* 0x000ee20000008800 */
[----:B------:R-:W-:Y:S02]  /*02d0*/  SEL R2, R2, R5, !P0 ;  /* 0x0000000502027207 */ /* 0x000fe40004000000 */
[----:B------:R-:W-:Y:S01]  /*02e0*/  SEL R3, R3, R4, !P0 ;  /* 0x0000000403037207 */ /* 0x000fe20004000000 */
[----:B------:R-:W-:-:S04]  /*02f0*/  UMOV UR4, 0x400 ;  /* 0x0000040000047882 */ /* 0x000fc80000000000 */
[----:B------:R-:W4:Y:S01]  /*0300*/  LDC.64 R18, c[0x0][0x210] ;  /* 0x00008400ff127b82 */ /* 0x000f220000000a00 */
[----:B--2---:R-:W-:-:S04]  /*0310*/  LEA R8, P0, R2, R8, 0x1 ;  /* 0x0000000802087211 */ /* 0x004fc800078008ff */
[----:B------:R-:W-:Y:S02]  /*0320*/  LEA.HI.X R9, R2, R9, R3, 0x1, P0 ;  /* 0x0000000902097211 */ /* 0x000fe400000f0c03 */
[----:B------:R-:W-:Y:S01]  /*0330*/  CS2R R2, SRZ ;  /* 0x0000000000027805 */ /* 0x000fe2000001ff00 */
[----:B-1----:R-:W-:-:S05]  /*0340*/  IMAD.SHL.U32 R4, R12, 0x4, RZ ;  /* 0x000000040c047824 */ /* 0x002fca00078e00ff */
[----:B------:R-:W-:-:S05]  /*0350*/  LOP3.LUT R5, R4, 0xffc, RZ, 0xc0, !PT ;  /* 0x00000ffc04057812 */ /* 0x000fca00078ec0ff */
[----:B------:R-:W-:-:S05]  /*0360*/  IMAD.WIDE.U32 R8, R5, 0x2, R8 ;  /* 0x0000000205087825 */ /* 0x000fca00078e0008 */
[----:B------:R-:W2:Y:S01]  /*0370*/  @!P1 LDG.E.EF.64 R2, desc[UR6][R8.64] ;  /* 0x0000000608029981 */ /* 0x000ea2000c0e1b00 */
[C---:B------:R-:W-:Y:S01]  /*0380*/  LOP3.LUT P0, RZ, R12.reuse, 0x1f, RZ, 0xc0, !PT ;  /* 0x0000001f0cff7812 */ /* 0x040fe2000780c0ff */
[----:B---3--:R-:W-:Y:S01]  /*0390*/  UPRMT UR4, UR5, 0x654, UR4 ;  /* 0x0000065405047896 */ /* 0x008fe20008000004 */
[----:B------:R-:W-:Y:S01]  /*03a0*/  ISETP.GE.AND P2, PT, R12, 0x20, PT ;  /* 0x000000200c00780c */ /* 0x000fe20003f46270 */
[----:B--2---:R-:W-:Y:S02]  /*03b0*/  HADD2.F32 R7, -RZ, R2.H1_H1 ;  /* 0x30000002ff077230 */ /* 0x004fe40000004100 */
[----:B------:R-:W-:Y:S02]  /*03c0*/  HADD2.F32 R10, -RZ, R2.H0_H0 ;  /* 0x20000002ff0a7230 */ /* 0x000fe40000004100 */
[----:B------:R-:W-:Y:S02]  /*03d0*/  HADD2.F32 R14, -RZ, R3.H0_H0 ;  /* 0x20000003ff0e7230 */ /* 0x000fe40000004100 */
[----:B------:R-:W-:-:S04]  /*03e0*/  FMUL R7, R7, R7 ;  /* 0x0000000707077220 */ /* 0x000fc80000400000 */
[----:B------:R-:W-:Y:S01]  /*03f0*/  FFMA R7, R10, R10, R7 ;  /* 0x0000000a0a077223 */ /* 0x000fe20000000007 */
[----:B------:R-:W-:-:S03]  /*0400*/  HADD2.F32 R10, -RZ, R3.H1_H1 ;  /* 0x30000003ff0a7230 */ /* 0x000fc60000004100 */
[----:B------:R-:W-:-:S04]  /*0410*/  FFMA R7, R14, R14, R7 ;  /* 0x0000000e0e077223 */ /* 0x000fc80000000007 */
[----:B------:R-:W-:-:S05]  /*0420*/  FFMA R7, R10, R10, R7 ;  /* 0x0000000a0a077223 */ /* 0x000fca0000000007 */
[----:B------:R-:W-:-:S05]  /*0430*/  FSEL R7, R7, RZ, !P1 ;  /* 0x000000ff07077208 */ /* 0x000fca0004800000 */
[----:B------:R-:W1:Y:S02]  /*0440*/  SHFL.BFLY PT, R10, R7, 0x10, 0x1f ;  /* 0x0e001f00070a7f89 */ /* 0x000e6400000e0000 */
[----:B-1----:R-:W-:Y:S01]  /*0450*/  FADD R10, R7, R10 ;  /* 0x0000000a070a7221 */ /* 0x002fe20000000000 */
[----:B------:R-:W-:-:S04]  /*0460*/  LEA R7, R0, R5, 0xc ;  /* 0x0000000500077211 */ /* 0x000fc800078e60ff */
[----:B------:R-:W1:Y:S02]  /*0470*/  SHFL.BFLY PT, R9, R10, 0x8, 0x1f ;  /* 0x0d001f000a097f89 */ /* 0x000e6400000e0000 */
[----:B-1----:R-:W-:Y:S01]  /*0480*/  FADD R11, R10, R9 ;  /* 0x000000090a0b7221 */ /* 0x002fe20000000000 */
[----:B------:R-:W-:-:S04]  /*0490*/  SHF.R.U32.HI R10, RZ, 0x3, R12 ;  /* 0x00000003ff0a7819 */ /* 0x000fc8000001160c */
[----:B------:R-:W1:Y:S01]  /*04a0*/  SHFL.BFLY PT, R8, R11, 0x4, 0x1f ;  /* 0x0c801f000b087f89 */ /* 0x000e6200000e0000 */
[----:B------:R-:W-:Y:S01]  /*04b0*/  LOP3.LUT R10, R10, 0x7c, RZ, 0xc0, !PT ;  /* 0x0000007c0a0a7812 */ /* 0x000fe200078ec0ff */
[----:B-1----:R-:W-:-:S05]  /*04c0*/  FADD R13, R11, R8 ;  /* 0x000000080b0d7221 */ /* 0x002fca0000000000 */
[----:B------:R-:W1:Y:S02]  /*04d0*/  SHFL.BFLY PT, R8, R13, 0x2, 0x1f ;  /* 0x0c401f000d087f89 */ /* 0x000e6400000e0000 */
[----:B-1----:R-:W-:Y:S02]  /*04e0*/  FADD R14, R13, R8 ;  /* 0x000000080d0e7221 */ /* 0x002fe40000000000 */
[----:B------:R-:W1:Y:S03]  /*04f0*/  LDC.64 R8, c[0x0][0x230] ;  /* 0x00008c00ff087b82 */ /* 0x000e660000000a00 */
[----:B------:R-:W2:Y:S01]  /*0500*/  SHFL.BFLY PT, R15, R14, 0x1, 0x1f ;  /* 0x0c201f000e0f7f89 */ /* 0x000ea200000e0000 */
[----:B-1----:R-:W-:-:S04]  /*0510*/  IMAD.WIDE R8, R7, 0x2, R8 ;  /* 0x0000000207087825 */ /* 0x002fc800078e0208 */
[----:B--2---:R-:W-:Y:S01]  /*0520*/  FADD R15, R14, R15 ;  /* 0x0000000f0e0f7221 */ /* 0x004fe20000000000 */
[----:B------:R-:W-:Y:S04]  /*0530*/  @!P1 STG.E.64 desc[UR6][R8.64], R2 ;  /* 0x0000000208009986 */ /* 0x000fe8000c101b06 */
[----:B------:R4:W-:Y:S01]  /*0540*/  @!P0 STS [R10+UR4], R15 ;  /* 0x0000000f0a008988 */ /* 0x0009e20008000804 */
[----:B------:R-:W-:Y:S01]  /*0550*/  BAR.SYNC.DEFER_BLOCKING 0x0 ;  /* 0x0000000000007b1d */ /* 0x000fe20000010000 */
[----:B------:R-:W-:-:S05]  /*0560*/  ISETP.LT.AND P0, PT, R12, 0x20, !P0 ;  /* 0x000000200c00780c */ /* 0x000fca0004701270 */
[----:B------:R-:W1:Y:S01]  /*0570*/  @!P2 LDS R6, [R4+UR4] ;  /* 0x000000040406a984 */ /* 0x000e620008000800 */
[----:B----4-:R-:W-:-:S03]  /*0580*/  LEA R10, P2, R0, R18, 0x2 ;  /* 0x00000012000a7211 */ /* 0x010fc600078410ff */
[----:B-1----:R-:W1:Y:S02]  /*0590*/  SHFL.BFLY PT, R11, R6, 0x10, 0x1f ;  /* 0x0e001f00060b7f89 */ /* 0x002e6400000e0000 */
[----:B-1----:R-:W-:-:S05]  /*05a0*/  FADD R11, R6, R11 ;  /* 0x0000000b060b7221 */ /* 0x002fca0000000000 */
[----:B------:R-:W1:Y:S02]  /*05b0*/  SHFL.BFLY PT, R14, R11, 0x8, 0x1f ;  /* 0x0d001f000b0e7f89 */ /* 0x000e6400000e0000 */
[----:B-1----:R-:W-:Y:S01]  /*05c0*/  FADD R14, R11, R14 ;  /* 0x0000000e0b0e7221 */ /* 0x002fe20000000000 */
[----:B------:R-:W-:-:S04]  /*05d0*/  HFMA2.MMA R11, -RZ, RZ, 0.6875, 0 ;  /* 0x39800000ff0b7435 */ /* 0x000fc800000001ff */
[----:B------:R-:W1:Y:S02]  /*05e0*/  SHFL.BFLY PT, R13, R14, 0x4, 0x1f ;  /* 0x0c801f000e0d7f89 */ /* 0x000e6400000e0000 */
[----:B-1----:R-:W-:-:S05]  /*05f0*/  FADD R13, R14, R13 ;  /* 0x0000000d0e0d7221 */ /* 0x002fca0000000000 */
[----:B------:R-:W1:Y:S02]  /*0600*/  SHFL.BFLY PT, R16, R13, 0x2, 0x1f ;  /* 0x0c401f000d107f89 */ /* 0x000e6400000e0000 */
[----:B-1----:R-:W-:-:S05]  /*0610*/  FADD R16, R13, R16 ;  /* 0x000000100d107221 */ /* 0x002fca0000000000 */
[----:B------:R-:W1:Y:S02]  /*0620*/  SHFL.BFLY PT, R3, R16, 0x1, 0x1f ;  /* 0x0c201f0010037f89 */ /* 0x000e6400000e0000 */
[----:B-1----:R-:W-:Y:S02]  /*0630*/  FADD R15, R16, R3 ;  /* 0x00000003100f7221 */ /* 0x002fe40000000000 */
[----:B------:R-:W1:Y:S03]  /*0640*/  LDC.64 R2, c[0x0][0x228] ;  /* 0x00008a00ff027b82 */ /* 0x000e660000000a00 */
[----:B------:R1:W-:Y:S05]  /*0650*/  @P0 STS [R4+UR4], R15 ;  /* 0x0000000f04000988 */ /* 0x0003ea0008000804 */
[----:B------:R-:W-:Y:S01]  /*0660*/  BAR.SYNC.DEFER_BLOCKING 0x0 ;  /* 0x0000000000007b1d */ /* 0x000fe20000010000 */
[----:B------:R-:W-:-:S02]  /*0670*/  LOP3.LUT P0, RZ, R12, 0x3ff, RZ, 0xc0, !PT ;  /* 0x000003ff0cff7812 */ /* 0x000fc4000780c0ff */
[----:B------:R-:W-:Y:S02]  /*0680*/  CS2R R12, SRZ ;  /* 0x00000000000c7805 */ /* 0x000fe4000001ff00 */
[----:B------:R-:W-:Y:S01]  /*0690*/  ISETP.LT.AND P0, PT, R0, UR8, !P0 ;  /* 0x0000000800007c0c */ /* 0x000fe2000c701270 */
[----:B-1----:R-:W-:Y:S02]  /*06a0*/  IMAD.WIDE.U32 R4, R5, 0x2, R2 ;  /* 0x0000000205047825 */ /* 0x002fe400078e0002 */
[----:B------:R-:W1:Y:S01]  /*06b0*/  LDC.64 R2, c[0x0][0x238] ;  /* 0x00008e00ff027b82 */ /* 0x000e620000000a00 */
[----:B------:R-:W2:Y:S02]  /*06c0*/  LDS R6, [UR4] ;  /* 0x00000004ff067984 */ /* 0x000ea40008000800 */
[----:B--2---:R-:W-:Y:S01]  /*06d0*/  FFMA R6, R6, R11, 9.9999997473787516356e-06 ;  /* 0x3727c5ac06067423 */ /* 0x004fe2000000000b */
[----:B------:R-:W-:-:S04]  /*06e0*/  SHF.R.S32.HI R11, RZ, 0x1f, R0 ;  /* 0x0000001fff0b7819 */ /* 0x000fc80000011400 */
[----:B------:R-:W-:Y:S01]  /*06f0*/  LEA.HI.X R11, R0, R19, R11, 0x2, P2 ;  /* 0x00000013000b7211 */ /* 0x000fe200010f140b */
[----:B------:R-:W2:Y:S01]  /*0700*/  MUFU.RSQ R6, R6 ;  /* 0x0000000600067308 */ /* 0x000ea20000001400 */
[----:B------:R-:W-:Y:S06]  /*0710*/  BAR.SYNC.DEFER_BLOCKING 0x0 ;  /* 0x0000000000007b1d */ /* 0x000fec0000010000 */
[----:B--2---:R2:W-:Y:S04]  /*0720*/  @P0 STG.E desc[UR6][R10.64], R6 ;  /* 0x000000060a000986 */ /* 0x0045e8000c101906 */
[----:B------:R-:W3:Y:S04]  /*0730*/  @!P1 LDG.E.EF.64 R12, desc[UR6][R8.64] ;  /* 0x00000006080c9981 */ /* 0x000ee8000c0e1b00 */
[----:B------:R-:W4:Y:S01]  /*0740*/  LDG.E.EL.64 R4, desc[UR6][R4.64] ;  /* 0x0000000604047981 */ /* 0x000f22000c2e1b00 */
[----:B-1----:R-:W-:-:S04]  /*0750*/  IMAD.WIDE R2, R7, 0x2, R2 ;  /* 0x0000000207027825 */ /* 0x002fc800078e0202 */
[----:B---3--:R-:W-:Y:S02]  /*0760*/  HADD2.F32 R19, -RZ, R13.H0_H0 ;  /* 0x2000000dff137230 */ /* 0x008fe40000004100 */
[----:B------:R-:W-:Y:S02]  /*0770*/  HADD2.F32 R15, -RZ, R12.H0_H0 ;  /* 0x2000000cff0f7230 */ /* 0x000fe40000004100 */
[----:B------:R-:W-:Y:S02]  /*0780*/  HADD2.F32 R17, -RZ, R12.H1_H1 ;  /* 0x3000000cff117230 */ /* 0x000fe40000004100 */
[----:B------:R-:W-:Y:S02]  /*0790*/  HADD2.F32 R13, -RZ, R13.H1_H1 ;  /* 0x3000000dff0d7230 */ /* 0x000fe40000004100 */
[C---:B------:R-:W-:Y:S01]  /*07a0*/  FMUL R15, R6.reuse, R15 ;  /* 0x0000000f060f7220 */ /* 0x040fe20000400000 */
[----:B----4-:R-:W-:Y:S02]  /*07b0*/  HADD2.F32 R0, -RZ, R4.H1_H1 ;  /* 0x30000004ff007230 */ /* 0x010fe40000004100 */
[----:B------:R-:W-:Y:S01]  /*07c0*/  FMUL R17, R6, R17 ;  /* 0x0000001106117220 */ /* 0x000fe20000400000 */
[----:B------:R-:W-:-:S02]  /*07d0*/  HADD2.F32 R12, -RZ, R4.H0_H0 ;  /* 0x20000004ff0c7230 */ /* 0x000fc40000004100 */
[C---:B------:R-:W-:Y:S01]  /*07e0*/  FMUL R4, R6.reuse, R19 ;  /* 0x0000001306047220 */ /* 0x040fe20000400000 */
[----:B--2---:R-:W-:Y:S02]  /*07f0*/  HADD2.F32 R10, -RZ, R5.H1_H1 ;  /* 0x30000005ff0a7230 */ /* 0x004fe40000004100 */
[----:B------:R-:W-:Y:S01]  /*0800*/  FMUL R13, R6, R13 ;  /* 0x0000000d060d7220 */ /* 0x000fe20000400000 */
[----:B------:R-:W-:Y:S02]  /*0810*/  HADD2.F32 R11, -RZ, R5.H0_H0 ;  /* 0x20000005ff0b7230 */ /* 0x000fe40000004100 */
[----:B------:R-:W-:Y:S01]  /*0820*/  FMUL R12, R12, R15 ;  /* 0x0000000f0c0c7220 */ /* 0x000fe20000400000 */
[----:B------:R-:W-:Y:S01]  /*0830*/  FMUL R17, R0, R17 ;  /* 0x0000001100117220 */ /* 0x000fe20000400000 */
[----:B------:R-:W-:Y:S01]  /*0840*/  FMUL R13, R10, R13 ;  /* 0x0000000d0a0d7220 */ /* 0x000fe20000400000 */
[----:B------:R-:W-:-:S03]  /*0850*/  FMUL R4, R11, R4 ;  /* 0x000000040b047220 */ /* 0x000fc60000400000 */
[----:B------:R-:W-:Y:S02]  /*0860*/  F2FP.F16.F32.PACK_AB R12, R17, R12 ;  /* 0x0000000c110c723e */ /* 0x000fe400000000ff */
[----:B------:R-:W-:Y:S01]  /*0870*/  F2FP.F16.F32.PACK_AB R13, R13, R4 ;  /* 0x000000040d0d723e */ /* 0x000fe200000000ff */
[----:B------:R-:W-:Y:S06]  /*0880*/  @P1 EXIT ;  /* 0x000000000000194d */ /* 0x000fec0003800000 */
[----:B------:R-:W-:Y:S01]  /*0890*/  STG.E.64 desc[UR6][R2.64], R12 ;  /* 0x0000000c02007986 */ /* 0x000fe2000c101b06 */
[----:B------:R-:W-:Y:S05]  /*08a0*/  EXIT ;  /* 0x000000000000794d */ /* 0x000fea0003800000 */
.L_x_1:
[----:B------:R-:W-:-:S00]  /*08b0*/  BRA `(.L_x_1) ;  /* 0xfffffffc00fc7947 */ /* 0x000fc0000383ffff */
[----:B------:R-:W-:-:S00]  /*08c0*/  NOP ;  /* 0x0000000000007918 */ /* 0x000fc00000000000 */
        /* <DEDUP_REMOVED lines=11> */
.L_x_2:


//--------------------- .nv.global.init           --------------------------
	.section	.nv.global.init,"aw",@progbits
.nv.global.init:
	.type		assertFunc_0,@object
	.size		assertFunc_0,(_$_str - assertFunc_0)
assertFunc_0:
        /*0000*/ 	.byte	0x75, 0x6e, 0x6b, 0x6e, 0x6f, 0x77, 0x6e, 0x00
	.type		_$_str,@object
	.size		_$_str,(assertMessage_0 - _$_str)
_$_str:
        /*0008*/ 	.byte	0x5f, 0x5f, 0x43, 0x55, 0x44, 0x41, 0x5f, 0x46, 0x54, 0x5a, 0x00
	.type		assertMessage_0,@object
	.size		assertMessage_0,(assertFile_0 - assertMessage_0)
assertMessage_0:
        /*0013*/ 	.byte	0x69, 0x6e, 0x64, 0x65, 0x78, 0x20, 0x6f, 0x75, 0x74, 0x20, 0x6f, 0x66, 0x20, 0x62, 0x6f, 0x75
        /*0023*/ 	.byte	0x6e, 0x64, 0x73, 0x3a, 0x20, 0x30, 0x20, 0x3c, 0x3d, 0x20, 0x74, 0x6d, 0x70, 0x34, 0x20, 0x3c
        /*0033*/ 	.byte	0x20, 0x31, 0x32, 0x38, 0x32, 0x35, 0x36, 0x00
	.type		assertFile_0,@object
	.size		assertFile_0,(.L_1 - assertFile_0)
assertFile_0:
        /*003b*/ 	.byte	0x2e, 0x2f, 0x6c, 0x6f, 0x63, 0x61, 0x6c, 0x5f, 0x63, 0x61, 0x63, 0x68, 0x65, 0x2f, 0x75, 0x73
        /*004b*/ 	.byte	0x2f, 0x63, 0x75, 0x73, 0x6e, 0x35, 0x72, 0x34, 0x66, 0x74, 0x6e, 0x63, 0x6c, 0x37, 0x67, 0x71
        /*005b*/ 	.byte	0x73, 0x69, 0x69, 0x78, 0x67, 0x33, 0x68, 0x77, 0x33, 0x6f, 0x6a, 0x63, 0x66, 0x75, 0x76, 0x61
        /*006b*/ 	.byte	0x71, 0x64, 0x68, 0x65, 0x7a, 0x6c, 0x78, 0x62, 0x6c, 0x77, 0x65, 0x63, 0x6e, 0x6c, 0x63, 0x6b
        /*007b*/ 	.byte	0x6a, 0x6b, 0x6a, 0x6e, 0x65, 0x2e, 0x70, 0x79, 0x00
.L_1:


//--------------------- .nv.shared.triton_red_fused__to_copy_add_embedding_mean_mul_pow_rsqrt_0 --------------------------
	.section	.nv.shared.triton_red_fused__to_copy_add_embedding_mean_mul_pow_rsqrt_0,"aw",@nobits
	.sectionflags	@""
	.align	16
	.zero		1024


//--------------------- .nv.constant0.triton_red_fused__to_copy_add_embedding_mean_mul_pow_rsqrt_0 --------------------------
	.section	.nv.constant0.triton_red_fused__to_copy_add_embedding_mean_mul_pow_rsqrt_0,"a",@progbits
	.sectionflags	@""
	.align	4
.nv.constant0.triton_red_fused__to_copy_add_embedding_mean_mul_pow_rsqrt_0:
	.zero		592


//--------------------- SYMBOLS --------------------------

	.type		__assertfail,@function
